//
// Generated by NVIDIA NVVM Compiler
//
// Compiler Build ID: CL-36424714
// Cuda compilation tools, release 13.0, V13.0.88
// Based on NVVM 20.0.0
//

.version 9.0
.target sm_100
.address_size 64

	// .globl	_ZN3cub18CUB_300001_SM_10006detail11EmptyKernelIvEEvv
.global .align 1 .b8 _ZN41_INTERNAL_59847bba_4_k_cu_af3471b9_1752124cuda3std3__45__cpo5beginE[1];
.global .align 1 .b8 _ZN41_INTERNAL_59847bba_4_k_cu_af3471b9_1752124cuda3std3__45__cpo3endE[1];
.global .align 1 .b8 _ZN41_INTERNAL_59847bba_4_k_cu_af3471b9_1752124cuda3std3__45__cpo6cbeginE[1];
.global .align 1 .b8 _ZN41_INTERNAL_59847bba_4_k_cu_af3471b9_1752124cuda3std3__45__cpo4cendE[1];
.global .align 1 .b8 _ZN41_INTERNAL_59847bba_4_k_cu_af3471b9_1752124cuda3std3__45__cpo6rbeginE[1];
.global .align 1 .b8 _ZN41_INTERNAL_59847bba_4_k_cu_af3471b9_1752124cuda3std3__45__cpo4rendE[1];
.global .align 1 .b8 _ZN41_INTERNAL_59847bba_4_k_cu_af3471b9_1752124cuda3std3__45__cpo7crbeginE[1];
.global .align 1 .b8 _ZN41_INTERNAL_59847bba_4_k_cu_af3471b9_1752124cuda3std3__45__cpo5crendE[1];
.global .align 1 .b8 _ZN41_INTERNAL_59847bba_4_k_cu_af3471b9_1752124cuda3std3__443_GLOBAL__N__59847bba_4_k_cu_af3471b9_1752126ignoreE[1];
.global .align 1 .b8 _ZN41_INTERNAL_59847bba_4_k_cu_af3471b9_1752124cuda3std3__419piecewise_constructE[1];
.global .align 1 .b8 _ZN41_INTERNAL_59847bba_4_k_cu_af3471b9_1752124cuda3std3__48in_placeE[1];
.global .align 1 .b8 _ZN41_INTERNAL_59847bba_4_k_cu_af3471b9_1752124cuda3std3__420unreachable_sentinelE[1];
.global .align 1 .b8 _ZN41_INTERNAL_59847bba_4_k_cu_af3471b9_1752124cuda3std3__47nulloptE[1];
.global .align 1 .b8 _ZN41_INTERNAL_59847bba_4_k_cu_af3471b9_1752124cuda3std3__48unexpectE[1];
.global .align 1 .b8 _ZN41_INTERNAL_59847bba_4_k_cu_af3471b9_1752124cuda3std6ranges3__45__cpo4swapE[1];
.global .align 1 .b8 _ZN41_INTERNAL_59847bba_4_k_cu_af3471b9_1752124cuda3std6ranges3__45__cpo9iter_moveE[1];
.global .align 1 .b8 _ZN41_INTERNAL_59847bba_4_k_cu_af3471b9_1752124cuda3std6ranges3__45__cpo5beginE[1];
.global .align 1 .b8 _ZN41_INTERNAL_59847bba_4_k_cu_af3471b9_1752124cuda3std6ranges3__45__cpo3endE[1];
.global .align 1 .b8 _ZN41_INTERNAL_59847bba_4_k_cu_af3471b9_1752124cuda3std6ranges3__45__cpo6cbeginE[1];
.global .align 1 .b8 _ZN41_INTERNAL_59847bba_4_k_cu_af3471b9_1752124cuda3std6ranges3__45__cpo4cendE[1];
.global .align 1 .b8 _ZN41_INTERNAL_59847bba_4_k_cu_af3471b9_1752124cuda3std6ranges3__45__cpo7advanceE[1];
.global .align 1 .b8 _ZN41_INTERNAL_59847bba_4_k_cu_af3471b9_1752124cuda3std6ranges3__45__cpo9iter_swapE[1];
.global .align 1 .b8 _ZN41_INTERNAL_59847bba_4_k_cu_af3471b9_1752124cuda3std6ranges3__45__cpo4nextE[1];
.global .align 1 .b8 _ZN41_INTERNAL_59847bba_4_k_cu_af3471b9_1752124cuda3std6ranges3__45__cpo4prevE[1];
.global .align 1 .b8 _ZN41_INTERNAL_59847bba_4_k_cu_af3471b9_1752124cuda3std6ranges3__45__cpo4dataE[1];
.global .align 1 .b8 _ZN41_INTERNAL_59847bba_4_k_cu_af3471b9_1752124cuda3std6ranges3__45__cpo5cdataE[1];
.global .align 1 .b8 _ZN41_INTERNAL_59847bba_4_k_cu_af3471b9_1752124cuda3std6ranges3__45__cpo4sizeE[1];
.global .align 1 .b8 _ZN41_INTERNAL_59847bba_4_k_cu_af3471b9_1752124cuda3std6ranges3__45__cpo5ssizeE[1];
.global .align 1 .b8 _ZN41_INTERNAL_59847bba_4_k_cu_af3471b9_1752124cuda3std6ranges3__45__cpo8distanceE[1];
.global .align 1 .b8 _ZN41_INTERNAL_59847bba_4_k_cu_af3471b9_1752126thrust24THRUST_300001_SM_1000_NS6system6detail10sequential3seqE[1];
.global .align 1 .b8 _ZN41_INTERNAL_59847bba_4_k_cu_af3471b9_1752126thrust24THRUST_300001_SM_1000_NS12placeholders2_1E[1];
.global .align 1 .b8 _ZN41_INTERNAL_59847bba_4_k_cu_af3471b9_1752126thrust24THRUST_300001_SM_1000_NS12placeholders2_2E[1];
.global .align 1 .b8 _ZN41_INTERNAL_59847bba_4_k_cu_af3471b9_1752126thrust24THRUST_300001_SM_1000_NS12placeholders2_3E[1];
.global .align 1 .b8 _ZN41_INTERNAL_59847bba_4_k_cu_af3471b9_1752126thrust24THRUST_300001_SM_1000_NS12placeholders2_4E[1];
.global .align 1 .b8 _ZN41_INTERNAL_59847bba_4_k_cu_af3471b9_1752126thrust24THRUST_300001_SM_1000_NS12placeholders2_5E[1];
.global .align 1 .b8 _ZN41_INTERNAL_59847bba_4_k_cu_af3471b9_1752126thrust24THRUST_300001_SM_1000_NS12placeholders2_6E[1];
.global .align 1 .b8 _ZN41_INTERNAL_59847bba_4_k_cu_af3471b9_1752126thrust24THRUST_300001_SM_1000_NS12placeholders2_7E[1];
.global .align 1 .b8 _ZN41_INTERNAL_59847bba_4_k_cu_af3471b9_1752126thrust24THRUST_300001_SM_1000_NS12placeholders2_8E[1];
.global .align 1 .b8 _ZN41_INTERNAL_59847bba_4_k_cu_af3471b9_1752126thrust24THRUST_300001_SM_1000_NS12placeholders2_9E[1];
.global .align 1 .b8 _ZN41_INTERNAL_59847bba_4_k_cu_af3471b9_1752126thrust24THRUST_300001_SM_1000_NS12placeholders3_10E[1];

.visible .entry _ZN3cub18CUB_300001_SM_10006detail11EmptyKernelIvEEvv()
{


	ret;

}


// ===== COMPILED SASS (sm_100) =====

	.target	sm_100

	.elftype	@"ET_EXEC"


//--------------------- .note.nv.tkinfo           --------------------------
	.section	.note.nv.tkinfo,"",@"SHT_NOTE"
	.sectionflags	@"SHF_NOTE_NV_TKINFO"
	.tkinfo
        /*0018*/ 	.word	0x00000002
        /*0030*/ 	.string	""
        /*0030*/ 	.string	"ptxas"
        /*0030*/ 	.string	"Cuda compilation tools, release 13.0, V13.0.88"
        /*0030*/ 	.string	"Build cuda_13.0.r13.0/compiler.36424714_0"
        /*0030*/ 	.string	"-arch sm_100 -m 64 "



//--------------------- .note.nv.cuinfo           --------------------------
	.section	.note.nv.cuinfo,"",@"SHT_NOTE"
	.sectionflags	@"SHF_NOTE_NV_CUINFO"
        /*0018*/ 	.short	0x0002
        /*001a*/ 	.short	0x0064
        /*001c*/ 	.short	0x0082
	.zero		2


//--------------------- .nv.info                  --------------------------
	.section	.nv.info,"",@"SHT_CUDA_INFO"
	.align	4


	//----- nvinfo : EIATTR_REGCOUNT
	.align		4
        /*0000*/ 	.byte	0x04, 0x2f
        /*0002*/ 	.short	(.L_41 - .L_40)
	.align		4
.L_40:
        /*0004*/ 	.word	index@(_ZN3cub18CUB_300001_SM_10006detail11EmptyKernelIvEEvv)
        /*0008*/ 	.word	0x00000004


	//----- nvinfo : EIATTR_FRAME_SIZE
	.align		4
.L_41:
        /*000c*/ 	.byte	0x04, 0x11
        /*000e*/ 	.short	(.L_43 - .L_42)
	.align		4
.L_42:
        /*0010*/ 	.word	index@(_ZN3cub18CUB_300001_SM_10006detail11EmptyKernelIvEEvv)
        /*0014*/ 	.word	0x00000000


	//----- nvinfo : EIATTR_MIN_STACK_SIZE
	.align		4
.L_43:
        /*0018*/ 	.byte	0x04, 0x12
        /*001a*/ 	.short	(.L_45 - .L_44)
	.align		4
.L_44:
        /*001c*/ 	.word	index@(_ZN3cub18CUB_300001_SM_10006detail11EmptyKernelIvEEvv)
        /*0020*/ 	.word	0x00000000
.L_45:


//--------------------- .nv.compat                --------------------------
	.section	.nv.compat,"",@"SHT_CUDA_COMPAT_INFO"
	.align	4
        /*0000*/ 	.byte	0x02, 0x09, 0x00, 0x00, 0x02, 0x02, 0x01, 0x00, 0x02, 0x05, 0x05, 0x00, 0x03, 0x07, 0x01, 0x01
        /*0010*/ 	.byte	0x02, 0x03, 0x00, 0x00, 0x02, 0x06, 0x01, 0x00, 0x04, 0x0b, 0x08, 0x00, 0x09, 0x00, 0x00, 0x00
        /*0020*/ 	.byte	0x00, 0x00, 0x00, 0x00


//--------------------- .nv.info._ZN3cub18CUB_300001_SM_10006detail11EmptyKernelIvEEvv --------------------------
	.section	.nv.info._ZN3cub18CUB_300001_SM_10006detail11EmptyKernelIvEEvv,"",@"SHT_CUDA_INFO"
	.sectionflags	@""
	.align	4


	//----- nvinfo : EIATTR_CUDA_API_VERSION
	.align		4
        /*0000*/ 	.byte	0x04, 0x37
        /*0002*/ 	.short	(.L_47 - .L_46)
.L_46:
        /*0004*/ 	.word	0x00000082


	//----- nvinfo : EIATTR_SPARSE_MMA_MASK
	.align		4
.L_47:
        /*0008*/ 	.byte	0x03, 0x50
        /*000a*/ 	.short	0x0000


	//----- nvinfo : EIATTR_MAXREG_COUNT
	.align		4
        /*000c*/ 	.byte	0x03, 0x1b
        /*000e*/ 	.short	0x00ff


	//----- nvinfo : EIATTR_MERCURY_ISA_VERSION
	.align		4
        /*0010*/ 	.byte	0x03, 0x5f
        /*0012*/ 	.short	0x0101


	//----- nvinfo : EIATTR_VRC_CTA_INIT_COUNT
	.align		4
        /*0014*/ 	.byte	0x02, 0x4a
	.zero		1
	.zero		1


	//----- nvinfo : EIATTR_EXIT_INSTR_OFFSETS
	.align		4
        /*0018*/ 	.byte	0x04, 0x1c
        /*001a*/ 	.short	(.L_49 - .L_48)


	//   ....[0]....
.L_48:
        /*001c*/ 	.word	0x00000010


	//----- nvinfo : EIATTR_SW_WAR
	.align		4
.L_49:
        /*0020*/ 	.byte	0x04, 0x36
        /*0022*/ 	.short	(.L_51 - .L_50)
.L_50:
        /*0024*/ 	.word	0x00000008
.L_51:


//--------------------- .nv.callgraph             --------------------------
	.section	.nv.callgraph,"",@"SHT_CUDA_CALLGRAPH"
	.align	4
	.sectionentsize	8
	.align		4
        /*0000*/ 	.word	0x00000000
	.align		4
        /*0004*/ 	.word	0xffffffff
	.align		4
        /*0008*/ 	.word	0x00000000
	.align		4
        /*000c*/ 	.word	0xfffffffe
	.align		4
        /*0010*/ 	.word	0x00000000
	.align		4
        /*0014*/ 	.word	0xfffffffd
	.align		4
        /*0018*/ 	.word	0x00000000
	.align		4
        /*001c*/ 	.word	0xfffffffc


//--------------------- .nv.constant4             --------------------------
	.section	.nv.constant4,"a",@progbits
	.align	8
	.align		8
.nv.constant4:
        /*0000*/ 	.dword	_ZN41_INTERNAL_59847bba_4_k_cu_af3471b9_1755794cuda3std3__45__cpo5beginE
	.align		8
        /*0008*/ 	.dword	_ZN41_INTERNAL_59847bba_4_k_cu_af3471b9_1755794cuda3std3__45__cpo3endE
	.align		8
        /*0010*/ 	.dword	_ZN41_INTERNAL_59847bba_4_k_cu_af3471b9_1755794cuda3std3__45__cpo6cbeginE
	.align		8
        /*0018*/ 	.dword	_ZN41_INTERNAL_59847bba_4_k_cu_af3471b9_1755794cuda3std3__45__cpo4cendE
	.align		8
        /*0020*/ 	.dword	_ZN41_INTERNAL_59847bba_4_k_cu_af3471b9_1755794cuda3std3__45__cpo6rbeginE
	.align		8
        /*0028*/ 	.dword	_ZN41_INTERNAL_59847bba_4_k_cu_af3471b9_1755794cuda3std3__45__cpo4rendE
	.align		8
        /*0030*/ 	.dword	_ZN41_INTERNAL_59847bba_4_k_cu_af3471b9_1755794cuda3std3__45__cpo7crbeginE
	.align		8
        /*0038*/ 	.dword	_ZN41_INTERNAL_59847bba_4_k_cu_af3471b9_1755794cuda3std3__45__cpo5crendE
	.align		8
        /*0040*/ 	.dword	_ZN41_INTERNAL_59847bba_4_k_cu_af3471b9_1755794cuda3std3__443_GLOBAL__N__59847bba_4_k_cu_af3471b9_1755796ignoreE
	.align		8
        /*0048*/ 	.dword	_ZN41_INTERNAL_59847bba_4_k_cu_af3471b9_1755794cuda3std3__419piecewise_constructE
	.align		8
        /*0050*/ 	.dword	_ZN41_INTERNAL_59847bba_4_k_cu_af3471b9_1755794cuda3std3__48in_placeE
	.align		8
        /*0058*/ 	.dword	_ZN41_INTERNAL_59847bba_4_k_cu_af3471b9_1755794cuda3std3__420unreachable_sentinelE
	.align		8
        /*0060*/ 	.dword	_ZN41_INTERNAL_59847bba_4_k_cu_af3471b9_1755794cuda3std3__47nulloptE
	.align		8
        /*0068*/ 	.dword	_ZN41_INTERNAL_59847bba_4_k_cu_af3471b9_1755794cuda3std3__48unexpectE
	.align		8
        /*0070*/ 	.dword	_ZN41_INTERNAL_59847bba_4_k_cu_af3471b9_1755794cuda3std6ranges3__45__cpo4swapE
	.align		8
        /*0078*/ 	.dword	_ZN41_INTERNAL_59847bba_4_k_cu_af3471b9_1755794cuda3std6ranges3__45__cpo9iter_moveE
	.align		8
        /*0080*/ 	.dword	_ZN41_INTERNAL_59847bba_4_k_cu_af3471b9_1755794cuda3std6ranges3__45__cpo5beginE
	.align		8
        /*0088*/ 	.dword	_ZN41_INTERNAL_59847bba_4_k_cu_af3471b9_1755794cuda3std6ranges3__45__cpo3endE
	.align		8
        /*0090*/ 	.dword	_ZN41_INTERNAL_59847bba_4_k_cu_af3471b9_1755794cuda3std6ranges3__45__cpo6cbeginE
	.align		8
        /*0098*/ 	.dword	_ZN41_INTERNAL_59847bba_4_k_cu_af3471b9_1755794cuda3std6ranges3__45__cpo4cendE
	.align		8
        /*00a0*/ 	.dword	_ZN41_INTERNAL_59847bba_4_k_cu_af3471b9_1755794cuda3std6ranges3__45__cpo7advanceE
	.align		8
        /*00a8*/ 	.dword	_ZN41_INTERNAL_59847bba_4_k_cu_af3471b9_1755794cuda3std6ranges3__45__cpo9iter_swapE
	.align		8
        /*00b0*/ 	.dword	_ZN41_INTERNAL_59847bba_4_k_cu_af3471b9_1755794cuda3std6ranges3__45__cpo4nextE
	.align		8
        /*00b8*/ 	.dword	_ZN41_INTERNAL_59847bba_4_k_cu_af3471b9_1755794cuda3std6ranges3__45__cpo4prevE
	.align		8
        /*00c0*/ 	.dword	_ZN41_INTERNAL_59847bba_4_k_cu_af3471b9_1755794cuda3std6ranges3__45__cpo4dataE
	.align		8
        /*00c8*/ 	.dword	_ZN41_INTERNAL_59847bba_4_k_cu_af3471b9_1755794cuda3std6ranges3__45__cpo5cdataE
	.align		8
        /*00d0*/ 	.dword	_ZN41_INTERNAL_59847bba_4_k_cu_af3471b9_1755794cuda3std6ranges3__45__cpo4sizeE
	.align		8
        /*00d8*/ 	.dword	_ZN41_INTERNAL_59847bba_4_k_cu_af3471b9_1755794cuda3std6ranges3__45__cpo5ssizeE
	.align		8
        /*00e0*/ 	.dword	_ZN41_INTERNAL_59847bba_4_k_cu_af3471b9_1755794cuda3std6ranges3__45__cpo8distanceE
	.align		8
        /*00e8*/ 	.dword	_ZN41_INTERNAL_59847bba_4_k_cu_af3471b9_1755796thrust24THRUST_300001_SM_1000_NS6system6detail10sequential3seqE
	.align		8
        /*00f0*/ 	.dword	_ZN41_INTERNAL_59847bba_4_k_cu_af3471b9_1755796thrust24THRUST_300001_SM_1000_NS12placeholders2_1E
	.align		8
        /*00f8*/ 	.dword	_ZN41_INTERNAL_59847bba_4_k_cu_af3471b9_1755796thrust24THRUST_300001_SM_1000_NS12placeholders2_2E
	.align		8
        /*0100*/ 	.dword	_ZN41_INTERNAL_59847bba_4_k_cu_af3471b9_1755796thrust24THRUST_300001_SM_1000_NS12placeholders2_3E
	.align		8
        /*0108*/ 	.dword	_ZN41_INTERNAL_59847bba_4_k_cu_af3471b9_1755796thrust24THRUST_300001_SM_1000_NS12placeholders2_4E
	.align		8
        /*0110*/ 	.dword	_ZN41_INTERNAL_59847bba_4_k_cu_af3471b9_1755796thrust24THRUST_300001_SM_1000_NS12placeholders2_5E
	.align		8
        /*0118*/ 	.dword	_ZN41_INTERNAL_59847bba_4_k_cu_af3471b9_1755796thrust24THRUST_300001_SM_1000_NS12placeholders2_6E
	.align		8
        /*0120*/ 	.dword	_ZN41_INTERNAL_59847bba_4_k_cu_af3471b9_1755796thrust24THRUST_300001_SM_1000_NS12placeholders2_7E
	.align		8
        /*0128*/ 	.dword	_ZN41_INTERNAL_59847bba_4_k_cu_af3471b9_1755796thrust24THRUST_300001_SM_1000_NS12placeholders2_8E
	.align		8
        /*0130*/ 	.dword	_ZN41_INTERNAL_59847bba_4_k_cu_af3471b9_1755796thrust24THRUST_300001_SM_1000_NS12placeholders2_9E
	.align		8
        /*0138*/ 	.dword	_ZN41_INTERNAL_59847bba_4_k_cu_af3471b9_1755796thrust24THRUST_300001_SM_1000_NS12placeholders3_10E


//--------------------- .text._ZN3cub18CUB_300001_SM_10006detail11EmptyKernelIvEEvv --------------------------
	.section	.text._ZN3cub18CUB_300001_SM_10006detail11EmptyKernelIvEEvv,"ax",@progbits
	.align	128
        .global         _ZN3cub18CUB_300001_SM_10006detail11EmptyKernelIvEEvv
        .type           _ZN3cub18CUB_300001_SM_10006detail11EmptyKernelIvEEvv,@function
        .size           _ZN3cub18CUB_300001_SM_10006detail11EmptyKernelIvEEvv,(.L_x_1 - _ZN3cub18CUB_300001_SM_10006detail11EmptyKernelIvEEvv)
        .other          _ZN3cub18CUB_300001_SM_10006detail11EmptyKernelIvEEvv,@"STO_CUDA_ENTRY STV_DEFAULT"
_ZN3cub18CUB_300001_SM_10006detail11EmptyKernelIvEEvv:
.text._ZN3cub18CUB_300001_SM_10006detail11EmptyKernelIvEEvv:
[----:B------:R-:W-:Y:S01]  /*0000*/  LDC R1, c[0x0][0x37c] ;  /* 0x0000df00ff017b82 */ /* 0x000fe20000000800 */
[----:B------:R-:W-:Y:S05]  /*0010*/  EXIT ;  /* 0x000000000000794d */ /* 0x000fea0003800000 */
.L_x_0:
[----:B------:R-:W-:-:S00]  /*0020*/  BRA `(.L_x_0) ;  /* 0xfffffffc00fc7947 */ /* 0x000fc0000383ffff */
[----:B------:R-:W-:-:S00]  /*0030*/  NOP ;  /* 0x0000000000007918 */ /* 0x000fc00000000000 */
        /* <DEDUP_REMOVED lines=12> */
.L_x_1:


//--------------------- .nv.shared.reserved.0     --------------------------
	.section	.nv.shared.reserved.0,"aw",@nobits
	.weak		__nv_reservedSMEM_offset_0_alias
	.size		__nv_reservedSMEM_offset_0_alias, 0, 64
	.other		__nv_reservedSMEM_offset_0_alias,@"STO_CUDA_RESERVED_SHARED STV_DEFAULT"
__nv_reservedSMEM_offset_0_alias:
	.zero		0
	.zero		64


//--------------------- .nv.global                --------------------------
	.section	.nv.global,"aw",@nobits
.nv.global:
	.type		_ZN41_INTERNAL_59847bba_4_k_cu_af3471b9_1755796thrust24THRUST_300001_SM_1000_NS12placeholders2_5E,@object
	.size		_ZN41_INTERNAL_59847bba_4_k_cu_af3471b9_1755796thrust24THRUST_300001_SM_1000_NS12placeholders2_5E,(_ZN41_INTERNAL_59847bba_4_k_cu_af3471b9_1755794cuda3std3__45__cpo6cbeginE - _ZN41_INTERNAL_59847bba_4_k_cu_af3471b9_1755796thrust24THRUST_300001_SM_1000_NS12placeholders2_5E)
_ZN41_INTERNAL_59847bba_4_k_cu_af3471b9_1755796thrust24THRUST_300001_SM_1000_NS12placeholders2_5E:
	.zero		1
	.type		_ZN41_INTERNAL_59847bba_4_k_cu_af3471b9_1755794cuda3std3__45__cpo6cbeginE,@object
	.size		_ZN41_INTERNAL_59847bba_4_k_cu_af3471b9_1755794cuda3std3__45__cpo6cbeginE,(_ZN41_INTERNAL_59847bba_4_k_cu_af3471b9_1755794cuda3std6ranges3__45__cpo6cbeginE - _ZN41_INTERNAL_59847bba_4_k_cu_af3471b9_1755794cuda3std3__45__cpo6cbeginE)
_ZN41_INTERNAL_59847bba_4_k_cu_af3471b9_1755794cuda3std3__45__cpo6cbeginE:
	.zero		1
	.type		_ZN41_INTERNAL_59847bba_4_k_cu_af3471b9_1755794cuda3std6ranges3__45__cpo6cbeginE,@object
	.size		_ZN41_INTERNAL_59847bba_4_k_cu_af3471b9_1755794cuda3std6ranges3__45__cpo6cbeginE,(_ZN41_INTERNAL_59847bba_4_k_cu_af3471b9_1755794cuda3std3__48in_placeE - _ZN41_INTERNAL_59847bba_4_k_cu_af3471b9_1755794cuda3std6ranges3__45__cpo6cbeginE)
_ZN41_INTERNAL_59847bba_4_k_cu_af3471b9_1755794cuda3std6ranges3__45__cpo6cbeginE:
	.zero		1
	.type		_ZN41_INTERNAL_59847bba_4_k_cu_af3471b9_1755794cuda3std3__48in_placeE,@object
	.size		_ZN41_INTERNAL_59847bba_4_k_cu_af3471b9_1755794cuda3std3__48in_placeE,(_ZN41_INTERNAL_59847bba_4_k_cu_af3471b9_1755794cuda3std6ranges3__45__cpo4sizeE - _ZN41_INTERNAL_59847bba_4_k_cu_af3471b9_1755794cuda3std3__48in_placeE)
_ZN41_INTERNAL_59847bba_4_k_cu_af3471b9_1755794cuda3std3__48in_placeE:
	.zero		1
	.type		_ZN41_INTERNAL_59847bba_4_k_cu_af3471b9_1755794cuda3std6ranges3__45__cpo4sizeE,@object
	.size		_ZN41_INTERNAL_59847bba_4_k_cu_af3471b9_1755794cuda3std6ranges3__45__cpo4sizeE,(_ZN41_INTERNAL_59847bba_4_k_cu_af3471b9_1755796thrust24THRUST_300001_SM_1000_NS12placeholders2_9E - _ZN41_INTERNAL_59847bba_4_k_cu_af3471b9_1755794cuda3std6ranges3__45__cpo4sizeE)
_ZN41_INTERNAL_59847bba_4_k_cu_af3471b9_1755794cuda3std6ranges3__45__cpo4sizeE:
	.zero		1
	.type		_ZN41_INTERNAL_59847bba_4_k_cu_af3471b9_1755796thrust24THRUST_300001_SM_1000_NS12placeholders2_9E,@object
	.size		_ZN41_INTERNAL_59847bba_4_k_cu_af3471b9_1755796thrust24THRUST_300001_SM_1000_NS12placeholders2_9E,(_ZN41_INTERNAL_59847bba_4_k_cu_af3471b9_1755794cuda3std3__45__cpo7crbeginE - _ZN41_INTERNAL_59847bba_4_k_cu_af3471b9_1755796thrust24THRUST_300001_SM_1000_NS12placeholders2_9E)
_ZN41_INTERNAL_59847bba_4_k_cu_af3471b9_1755796thrust24THRUST_300001_SM_1000_NS12placeholders2_9E:
	.zero		1
	.type		_ZN41_INTERNAL_59847bba_4_k_cu_af3471b9_1755794cuda3std3__45__cpo7crbeginE,@object
	.size		_ZN41_INTERNAL_59847bba_4_k_cu_af3471b9_1755794cuda3std3__45__cpo7crbeginE,(_ZN41_INTERNAL_59847bba_4_k_cu_af3471b9_1755794cuda3std6ranges3__45__cpo4nextE - _ZN41_INTERNAL_59847bba_4_k_cu_af3471b9_1755794cuda3std3__45__cpo7crbeginE)
_ZN41_INTERNAL_59847bba_4_k_cu_af3471b9_1755794cuda3std3__45__cpo7crbeginE:
	.zero		1
	.type		_ZN41_INTERNAL_59847bba_4_k_cu_af3471b9_1755794cuda3std6ranges3__45__cpo4nextE,@object
	.size		_ZN41_INTERNAL_59847bba_4_k_cu_af3471b9_1755794cuda3std6ranges3__45__cpo4nextE,(_ZN41_INTERNAL_59847bba_4_k_cu_af3471b9_1755794cuda3std6ranges3__45__cpo4swapE - _ZN41_INTERNAL_59847bba_4_k_cu_af3471b9_1755794cuda3std6ranges3__45__cpo4nextE)
_ZN41_INTERNAL_59847bba_4_k_cu_af3471b9_1755794cuda3std6ranges3__45__cpo4nextE:
	.zero		1
	.type		_ZN41_INTERNAL_59847bba_4_k_cu_af3471b9_1755794cuda3std6ranges3__45__cpo4swapE,@object
	.size		_ZN41_INTERNAL_59847bba_4_k_cu_af3471b9_1755794cuda3std6ranges3__45__cpo4swapE,(_ZN41_INTERNAL_59847bba_4_k_cu_af3471b9_1755796thrust24THRUST_300001_SM_1000_NS12placeholders2_1E - _ZN41_INTERNAL_59847bba_4_k_cu_af3471b9_1755794cuda3std6ranges3__45__cpo4swapE)
_ZN41_INTERNAL_59847bba_4_k_cu_af3471b9_1755794cuda3std6ranges3__45__cpo4swapE:
	.zero		1
	.type		_ZN41_INTERNAL_59847bba_4_k_cu_af3471b9_1755796thrust24THRUST_300001_SM_1000_NS12placeholders2_1E,@object
	.size		_ZN41_INTERNAL_59847bba_4_k_cu_af3471b9_1755796thrust24THRUST_300001_SM_1000_NS12placeholders2_1E,(_ZN41_INTERNAL_59847bba_4_k_cu_af3471b9_1755796thrust24THRUST_300001_SM_1000_NS12placeholders2_3E - _ZN41_INTERNAL_59847bba_4_k_cu_af3471b9_1755796thrust24THRUST_300001_SM_1000_NS12placeholders2_1E)
_ZN41_INTERNAL_59847bba_4_k_cu_af3471b9_1755796thrust24THRUST_300001_SM_1000_NS12placeholders2_1E:
	.zero		1
	.type		_ZN41_INTERNAL_59847bba_4_k_cu_af3471b9_1755796thrust24THRUST_300001_SM_1000_NS12placeholders2_3E,@object
	.size		_ZN41_INTERNAL_59847bba_4_k_cu_af3471b9_1755796thrust24THRUST_300001_SM_1000_NS12placeholders2_3E,(_ZN41_INTERNAL_59847bba_4_k_cu_af3471b9_1755794cuda3std3__45__cpo5beginE - _ZN41_INTERNAL_59847bba_4_k_cu_af3471b9_1755796thrust24THRUST_300001_SM_1000_NS12placeholders2_3E)
_ZN41_INTERNAL_59847bba_4_k_cu_af3471b9_1755796thrust24THRUST_300001_SM_1000_NS12placeholders2_3E:
	.zero		1
	.type		_ZN41_INTERNAL_59847bba_4_k_cu_af3471b9_1755794cuda3std3__45__cpo5beginE,@object
	.size		_ZN41_INTERNAL_59847bba_4_k_cu_af3471b9_1755794cuda3std3__45__cpo5beginE,(_ZN41_INTERNAL_59847bba_4_k_cu_af3471b9_1755794cuda3std6ranges3__45__cpo5beginE - _ZN41_INTERNAL_59847bba_4_k_cu_af3471b9_1755794cuda3std3__45__cpo5beginE)
_ZN41_INTERNAL_59847bba_4_k_cu_af3471b9_1755794cuda3std3__45__cpo5beginE:
	.zero		1
	.type		_ZN41_INTERNAL_59847bba_4_k_cu_af3471b9_1755794cuda3std6ranges3__45__cpo5beginE,@object
	.size		_ZN41_INTERNAL_59847bba_4_k_cu_af3471b9_1755794cuda3std6ranges3__45__cpo5beginE,(_ZN41_INTERNAL_59847bba_4_k_cu_af3471b9_1755794cuda3std3__443_GLOBAL__N__59847bba_4_k_cu_af3471b9_1755796ignoreE - _ZN41_INTERNAL_59847bba_4_k_cu_af3471b9_1755794cuda3std6ranges3__45__cpo5beginE)
_ZN41_INTERNAL_59847bba_4_k_cu_af3471b9_1755794cuda3std6ranges3__45__cpo5beginE:
	.zero		1
	.type		_ZN41_INTERNAL_59847bba_4_k_cu_af3471b9_1755794cuda3std3__443_GLOBAL__N__59847bba_4_k_cu_af3471b9_1755796ignoreE,@object
	.size		_ZN41_INTERNAL_59847bba_4_k_cu_af3471b9_1755794cuda3std3__443_GLOBAL__N__59847bba_4_k_cu_af3471b9_1755796ignoreE,(_ZN41_INTERNAL_59847bba_4_k_cu_af3471b9_1755794cuda3std6ranges3__45__cpo4dataE - _ZN41_INTERNAL_59847bba_4_k_cu_af3471b9_1755794cuda3std3__443_GLOBAL__N__59847bba_4_k_cu_af3471b9_1755796ignoreE)
_ZN41_INTERNAL_59847bba_4_k_cu_af3471b9_1755794cuda3std3__443_GLOBAL__N__59847bba_4_k_cu_af3471b9_1755796ignoreE:
	.zero		1
	.type		_ZN41_INTERNAL_59847bba_4_k_cu_af3471b9_1755794cuda3std6ranges3__45__cpo4dataE,@object
	.size		_ZN41_INTERNAL_59847bba_4_k_cu_af3471b9_1755794cuda3std6ranges3__45__cpo4dataE,(_ZN41_INTERNAL_59847bba_4_k_cu_af3471b9_1755796thrust24THRUST_300001_SM_1000_NS12placeholders2_7E - _ZN41_INTERNAL_59847bba_4_k_cu_af3471b9_1755794cuda3std6ranges3__45__cpo4dataE)
_ZN41_INTERNAL_59847bba_4_k_cu_af3471b9_1755794cuda3std6ranges3__45__cpo4dataE:
	.zero		1
	.type		_ZN41_INTERNAL_59847bba_4_k_cu_af3471b9_1755796thrust24THRUST_300001_SM_1000_NS12placeholders2_7E,@object
	.size		_ZN41_INTERNAL_59847bba_4_k_cu_af3471b9_1755796thrust24THRUST_300001_SM_1000_NS12placeholders2_7E,(_ZN41_INTERNAL_59847bba_4_k_cu_af3471b9_1755794cuda3std3__45__cpo6rbeginE - _ZN41_INTERNAL_59847bba_4_k_cu_af3471b9_1755796thrust24THRUST_300001_SM_1000_NS12placeholders2_7E)
_ZN41_INTERNAL_59847bba_4_k_cu_af3471b9_1755796thrust24THRUST_300001_SM_1000_NS12placeholders2_7E:
	.zero		1
	.type		_ZN41_INTERNAL_59847bba_4_k_cu_af3471b9_1755794cuda3std3__45__cpo6rbeginE,@object
	.size		_ZN41_INTERNAL_59847bba_4_k_cu_af3471b9_1755794cuda3std3__45__cpo6rbeginE,(_ZN41_INTERNAL_59847bba_4_k_cu_af3471b9_1755794cuda3std6ranges3__45__cpo7advanceE - _ZN41_INTERNAL_59847bba_4_k_cu_af3471b9_1755794cuda3std3__45__cpo6rbeginE)
_ZN41_INTERNAL_59847bba_4_k_cu_af3471b9_1755794cuda3std3__45__cpo6rbeginE:
	.zero		1
	.type		_ZN41_INTERNAL_59847bba_4_k_cu_af3471b9_1755794cuda3std6ranges3__45__cpo7advanceE,@object
	.size		_ZN41_INTERNAL_59847bba_4_k_cu_af3471b9_1755794cuda3std6ranges3__45__cpo7advanceE,(_ZN41_INTERNAL_59847bba_4_k_cu_af3471b9_1755794cuda3std3__47nulloptE - _ZN41_INTERNAL_59847bba_4_k_cu_af3471b9_1755794cuda3std6ranges3__45__cpo7advanceE)
_ZN41_INTERNAL_59847bba_4_k_cu_af3471b9_1755794cuda3std6ranges3__45__cpo7advanceE:
	.zero		1
	.type		_ZN41_INTERNAL_59847bba_4_k_cu_af3471b9_1755794cuda3std3__47nulloptE,@object
	.size		_ZN41_INTERNAL_59847bba_4_k_cu_af3471b9_1755794cuda3std3__47nulloptE,(_ZN41_INTERNAL_59847bba_4_k_cu_af3471b9_1755794cuda3std6ranges3__45__cpo8distanceE - _ZN41_INTERNAL_59847bba_4_k_cu_af3471b9_1755794cuda3std3__47nulloptE)
_ZN41_INTERNAL_59847bba_4_k_cu_af3471b9_1755794cuda3std3__47nulloptE:
	.zero		1
	.type		_ZN41_INTERNAL_59847bba_4_k_cu_af3471b9_1755794cuda3std6ranges3__45__cpo8distanceE,@object
	.size		_ZN41_INTERNAL_59847bba_4_k_cu_af3471b9_1755794cuda3std6ranges3__45__cpo8distanceE,(_ZN41_INTERNAL_59847bba_4_k_cu_af3471b9_1755796thrust24THRUST_300001_SM_1000_NS12placeholders2_6E - _ZN41_INTERNAL_59847bba_4_k_cu_af3471b9_1755794cuda3std6ranges3__45__cpo8distanceE)
_ZN41_INTERNAL_59847bba_4_k_cu_af3471b9_1755794cuda3std6ranges3__45__cpo8distanceE:
	.zero		1
	.type		_ZN41_INTERNAL_59847bba_4_k_cu_af3471b9_1755796thrust24THRUST_300001_SM_1000_NS12placeholders2_6E,@object
	.size		_ZN41_INTERNAL_59847bba_4_k_cu_af3471b9_1755796thrust24THRUST_300001_SM_1000_NS12placeholders2_6E,(_ZN41_INTERNAL_59847bba_4_k_cu_af3471b9_1755794cuda3std3__45__cpo4cendE - _ZN41_INTERNAL_59847bba_4_k_cu_af3471b9_1755796thrust24THRUST_300001_SM_1000_NS12placeholders2_6E)
_ZN41_INTERNAL_59847bba_4_k_cu_af3471b9_1755796thrust24THRUST_300001_SM_1000_NS12placeholders2_6E:
	.zero		1
	.type		_ZN41_INTERNAL_59847bba_4_k_cu_af3471b9_1755794cuda3std3__45__cpo4cendE,@object
	.size		_ZN41_INTERNAL_59847bba_4_k_cu_af3471b9_1755794cuda3std3__45__cpo4cendE,(_ZN41_INTERNAL_59847bba_4_k_cu_af3471b9_1755794cuda3std6ranges3__45__cpo4cendE - _ZN41_INTERNAL_59847bba_4_k_cu_af3471b9_1755794cuda3std3__45__cpo4cendE)
_ZN41_INTERNAL_59847bba_4_k_cu_af3471b9_1755794cuda3std3__45__cpo4cendE:
	.zero		1
	.type		_ZN41_INTERNAL_59847bba_4_k_cu_af3471b9_1755794cuda3std6ranges3__45__cpo4cendE,@object
	.size		_ZN41_INTERNAL_59847bba_4_k_cu_af3471b9_1755794cuda3std6ranges3__45__cpo4cendE,(_ZN41_INTERNAL_59847bba_4_k_cu_af3471b9_1755794cuda3std3__420unreachable_sentinelE - _ZN41_INTERNAL_59847bba_4_k_cu_af3471b9_1755794cuda3std6ranges3__45__cpo4cendE)
_ZN41_INTERNAL_59847bba_4_k_cu_af3471b9_1755794cuda3std6ranges3__45__cpo4cendE:
	.zero		1
	.type		_ZN41_INTERNAL_59847bba_4_k_cu_af3471b9_1755794cuda3std3__420unreachable_sentinelE,@object
	.size		_ZN41_INTERNAL_59847bba_4_k_cu_af3471b9_1755794cuda3std3__420unreachable_sentinelE,(_ZN41_INTERNAL_59847bba_4_k_cu_af3471b9_1755794cuda3std6ranges3__45__cpo5ssizeE - _ZN41_INTERNAL_59847bba_4_k_cu_af3471b9_1755794cuda3std3__420unreachable_sentinelE)
_ZN41_INTERNAL_59847bba_4_k_cu_af3471b9_1755794cuda3std3__420unreachable_sentinelE:
	.zero		1
	.type		_ZN41_INTERNAL_59847bba_4_k_cu_af3471b9_1755794cuda3std6ranges3__45__cpo5ssizeE,@object
	.size		_ZN41_INTERNAL_59847bba_4_k_cu_af3471b9_1755794cuda3std6ranges3__45__cpo5ssizeE,(_ZN41_INTERNAL_59847bba_4_k_cu_af3471b9_1755796thrust24THRUST_300001_SM_1000_NS12placeholders3_10E - _ZN41_INTERNAL_59847bba_4_k_cu_af3471b9_1755794cuda3std6ranges3__45__cpo5ssizeE)
_ZN41_INTERNAL_59847bba_4_k_cu_af3471b9_1755794cuda3std6ranges3__45__cpo5ssizeE:
	.zero		1
	.type		_ZN41_INTERNAL_59847bba_4_k_cu_af3471b9_1755796thrust24THRUST_300001_SM_1000_NS12placeholders3_10E,@object
	.size		_ZN41_INTERNAL_59847bba_4_k_cu_af3471b9_1755796thrust24THRUST_300001_SM_1000_NS12placeholders3_10E,(_ZN41_INTERNAL_59847bba_4_k_cu_af3471b9_1755794cuda3std3__45__cpo5crendE - _ZN41_INTERNAL_59847bba_4_k_cu_af3471b9_1755796thrust24THRUST_300001_SM_1000_NS12placeholders3_10E)
_ZN41_INTERNAL_59847bba_4_k_cu_af3471b9_1755796thrust24THRUST_300001_SM_1000_NS12placeholders3_10E:
	.zero		1
	.type		_ZN41_INTERNAL_59847bba_4_k_cu_af3471b9_1755794cuda3std3__45__cpo5crendE,@object
	.size		_ZN41_INTERNAL_59847bba_4_k_cu_af3471b9_1755794cuda3std3__45__cpo5crendE,(_ZN41_INTERNAL_59847bba_4_k_cu_af3471b9_1755794cuda3std6ranges3__45__cpo4prevE - _ZN41_INTERNAL_59847bba_4_k_cu_af3471b9_1755794cuda3std3__45__cpo5crendE)
_ZN41_INTERNAL_59847bba_4_k_cu_af3471b9_1755794cuda3std3__45__cpo5crendE:
	.zero		1
	.type		_ZN41_INTERNAL_59847bba_4_k_cu_af3471b9_1755794cuda3std6ranges3__45__cpo4prevE,@object
	.size		_ZN41_INTERNAL_59847bba_4_k_cu_af3471b9_1755794cuda3std6ranges3__45__cpo4prevE,(_ZN41_INTERNAL_59847bba_4_k_cu_af3471b9_1755794cuda3std6ranges3__45__cpo9iter_moveE - _ZN41_INTERNAL_59847bba_4_k_cu_af3471b9_1755794cuda3std6ranges3__45__cpo4prevE)
_ZN41_INTERNAL_59847bba_4_k_cu_af3471b9_1755794cuda3std6ranges3__45__cpo4prevE:
	.zero		1
	.type		_ZN41_INTERNAL_59847bba_4_k_cu_af3471b9_1755794cuda3std6ranges3__45__cpo9iter_moveE,@object
	.size		_ZN41_INTERNAL_59847bba_4_k_cu_af3471b9_1755794cuda3std6ranges3__45__cpo9iter_moveE,(_ZN41_INTERNAL_59847bba_4_k_cu_af3471b9_1755796thrust24THRUST_300001_SM_1000_NS12placeholders2_2E - _ZN41_INTERNAL_59847bba_4_k_cu_af3471b9_1755794cuda3std6ranges3__45__cpo9iter_moveE)
_ZN41_INTERNAL_59847bba_4_k_cu_af3471b9_1755794cuda3std6ranges3__45__cpo9iter_moveE:
	.zero		1
	.type		_ZN41_INTERNAL_59847bba_4_k_cu_af3471b9_1755796thrust24THRUST_300001_SM_1000_NS12placeholders2_2E,@object
	.size		_ZN41_INTERNAL_59847bba_4_k_cu_af3471b9_1755796thrust24THRUST_300001_SM_1000_NS12placeholders2_2E,(_ZN41_INTERNAL_59847bba_4_k_cu_af3471b9_1755796thrust24THRUST_300001_SM_1000_NS12placeholders2_4E - _ZN41_INTERNAL_59847bba_4_k_cu_af3471b9_1755796thrust24THRUST_300001_SM_1000_NS12placeholders2_2E)
_ZN41_INTERNAL_59847bba_4_k_cu_af3471b9_1755796thrust24THRUST_300001_SM_1000_NS12placeholders2_2E:
	.zero		1
	.type		_ZN41_INTERNAL_59847bba_4_k_cu_af3471b9_1755796thrust24THRUST_300001_SM_1000_NS12placeholders2_4E,@object
	.size		_ZN41_INTERNAL_59847bba_4_k_cu_af3471b9_1755796thrust24THRUST_300001_SM_1000_NS12placeholders2_4E,(_ZN41_INTERNAL_59847bba_4_k_cu_af3471b9_1755794cuda3std3__45__cpo3endE - _ZN41_INTERNAL_59847bba_4_k_cu_af3471b9_1755796thrust24THRUST_300001_SM_1000_NS12placeholders2_4E)
_ZN41_INTERNAL_59847bba_4_k_cu_af3471b9_1755796thrust24THRUST_300001_SM_1000_NS12placeholders2_4E:
	.zero		1
	.type		_ZN41_INTERNAL_59847bba_4_k_cu_af3471b9_1755794cuda3std3__45__cpo3endE,@object
	.size		_ZN41_INTERNAL_59847bba_4_k_cu_af3471b9_1755794cuda3std3__45__cpo3endE,(_ZN41_INTERNAL_59847bba_4_k_cu_af3471b9_1755794cuda3std6ranges3__45__cpo3endE - _ZN41_INTERNAL_59847bba_4_k_cu_af3471b9_1755794cuda3std3__45__cpo3endE)
_ZN41_INTERNAL_59847bba_4_k_cu_af3471b9_1755794cuda3std3__45__cpo3endE:
	.zero		1
	.type		_ZN41_INTERNAL_59847bba_4_k_cu_af3471b9_1755794cuda3std6ranges3__45__cpo3endE,@object
	.size		_ZN41_INTERNAL_59847bba_4_k_cu_af3471b9_1755794cuda3std6ranges3__45__cpo3endE,(_ZN41_INTERNAL_59847bba_4_k_cu_af3471b9_1755794cuda3std3__419piecewise_constructE - _ZN41_INTERNAL_59847bba_4_k_cu_af3471b9_1755794cuda3std6ranges3__45__cpo3endE)
_ZN41_INTERNAL_59847bba_4_k_cu_af3471b9_1755794cuda3std6ranges3__45__cpo3endE:
	.zero		1
	.type		_ZN41_INTERNAL_59847bba_4_k_cu_af3471b9_1755794cuda3std3__419piecewise_constructE,@object
	.size		_ZN41_INTERNAL_59847bba_4_k_cu_af3471b9_1755794cuda3std3__419piecewise_constructE,(_ZN41_INTERNAL_59847bba_4_k_cu_af3471b9_1755794cuda3std6ranges3__45__cpo5cdataE - _ZN41_INTERNAL_59847bba_4_k_cu_af3471b9_1755794cuda3std3__419piecewise_constructE)
_ZN41_INTERNAL_59847bba_4_k_cu_af3471b9_1755794cuda3std3__419piecewise_constructE:
	.zero		1
	.type		_ZN41_INTERNAL_59847bba_4_k_cu_af3471b9_1755794cuda3std6ranges3__45__cpo5cdataE,@object
	.size		_ZN41_INTERNAL_59847bba_4_k_cu_af3471b9_1755794cuda3std6ranges3__45__cpo5cdataE,(_ZN41_INTERNAL_59847bba_4_k_cu_af3471b9_1755796thrust24THRUST_300001_SM_1000_NS12placeholders2_8E - _ZN41_INTERNAL_59847bba_4_k_cu_af3471b9_1755794cuda3std6ranges3__45__cpo5cdataE)
_ZN41_INTERNAL_59847bba_4_k_cu_af3471b9_1755794cuda3std6ranges3__45__cpo5cdataE:
	.zero		1
	.type		_ZN41_INTERNAL_59847bba_4_k_cu_af3471b9_1755796thrust24THRUST_300001_SM_1000_NS12placeholders2_8E,@object
	.size		_ZN41_INTERNAL_59847bba_4_k_cu_af3471b9_1755796thrust24THRUST_300001_SM_1000_NS12placeholders2_8E,(_ZN41_INTERNAL_59847bba_4_k_cu_af3471b9_1755794cuda3std3__45__cpo4rendE - _ZN41_INTERNAL_59847bba_4_k_cu_af3471b9_1755796thrust24THRUST_300001_SM_1000_NS12placeholders2_8E)
_ZN41_INTERNAL_59847bba_4_k_cu_af3471b9_1755796thrust24THRUST_300001_SM_1000_NS12placeholders2_8E:
	.zero		1
	.type		_ZN41_INTERNAL_59847bba_4_k_cu_af3471b9_1755794cuda3std3__45__cpo4rendE,@object
	.size		_ZN41_INTERNAL_59847bba_4_k_cu_af3471b9_1755794cuda3std3__45__cpo4rendE,(_ZN41_INTERNAL_59847bba_4_k_cu_af3471b9_1755794cuda3std6ranges3__45__cpo9iter_swapE - _ZN41_INTERNAL_59847bba_4_k_cu_af3471b9_1755794cuda3std3__45__cpo4rendE)
_ZN41_INTERNAL_59847bba_4_k_cu_af3471b9_1755794cuda3std3__45__cpo4rendE:
	.zero		1
	.type		_ZN41_INTERNAL_59847bba_4_k_cu_af3471b9_1755794cuda3std6ranges3__45__cpo9iter_swapE,@object
	.size		_ZN41_INTERNAL_59847bba_4_k_cu_af3471b9_1755794cuda3std6ranges3__45__cpo9iter_swapE,(_ZN41_INTERNAL_59847bba_4_k_cu_af3471b9_1755794cuda3std3__48unexpectE - _ZN41_INTERNAL_59847bba_4_k_cu_af3471b9_1755794cuda3std6ranges3__45__cpo9iter_swapE)
_ZN41_INTERNAL_59847bba_4_k_cu_af3471b9_1755794cuda3std6ranges3__45__cpo9iter_swapE:
	.zero		1
	.type		_ZN41_INTERNAL_59847bba_4_k_cu_af3471b9_1755794cuda3std3__48unexpectE,@object
	.size		_ZN41_INTERNAL_59847bba_4_k_cu_af3471b9_1755794cuda3std3__48unexpectE,(_ZN41_INTERNAL_59847bba_4_k_cu_af3471b9_1755796thrust24THRUST_300001_SM_1000_NS6system6detail10sequential3seqE - _ZN41_INTERNAL_59847bba_4_k_cu_af3471b9_1755794cuda3std3__48unexpectE)
_ZN41_INTERNAL_59847bba_4_k_cu_af3471b9_1755794cuda3std3__48unexpectE:
	.zero		1
	.type		_ZN41_INTERNAL_59847bba_4_k_cu_af3471b9_1755796thrust24THRUST_300001_SM_1000_NS6system6detail10sequential3seqE,@object
	.size		_ZN41_INTERNAL_59847bba_4_k_cu_af3471b9_1755796thrust24THRUST_300001_SM_1000_NS6system6detail10sequential3seqE,(.L_29 - _ZN41_INTERNAL_59847bba_4_k_cu_af3471b9_1755796thrust24THRUST_300001_SM_1000_NS6system6detail10sequential3seqE)
_ZN41_INTERNAL_59847bba_4_k_cu_af3471b9_1755796thrust24THRUST_300001_SM_1000_NS6system6detail10sequential3seqE:
	.zero		1
.L_29:


//--------------------- .nv.constant0._ZN3cub18CUB_300001_SM_10006detail11EmptyKernelIvEEvv --------------------------
	.section	.nv.constant0._ZN3cub18CUB_300001_SM_10006detail11EmptyKernelIvEEvv,"a",@progbits
	.sectionflags	@""
	.align	4
.nv.constant0._ZN3cub18CUB_300001_SM_10006detail11EmptyKernelIvEEvv:
	.zero		896


//--------------------- SYMBOLS --------------------------

	.type		.nv.reservedSmem.offset0,@object
	.size		.nv.reservedSmem.offset0,0x4
